//
// Generated by NVIDIA NVVM Compiler
//
// Compiler Build ID: CL-36424714
// Cuda compilation tools, release 13.0, V13.0.88
// Based on NVVM 20.0.0
//

.version 9.0
.target sm_100
.address_size 64

	// .globl	_Z14addVectorsIntoPfS_S_i

.visible .entry _Z14addVectorsIntoPfS_S_i(
	.param .u64 .ptr .align 1 _Z14addVectorsIntoPfS_S_i_param_0,
	.param .u64 .ptr .align 1 _Z14addVectorsIntoPfS_S_i_param_1,
	.param .u64 .ptr .align 1 _Z14addVectorsIntoPfS_S_i_param_2,
	.param .u32 _Z14addVectorsIntoPfS_S_i_param_3
)
{
	.reg .b32 	%r<5>;
	.reg .b32 	%f<4>;
	.reg .b64 	%rd<11>;

	ld.param.u64 	%rd1, [_Z14addVectorsIntoPfS_S_i_param_0];
	ld.param.u64 	%rd2, [_Z14addVectorsIntoPfS_S_i_param_1];
	ld.param.u64 	%rd3, [_Z14addVectorsIntoPfS_S_i_param_2];
	cvta.to.global.u64 	%rd4, %rd1;
	cvta.to.global.u64 	%rd5, %rd3;
	cvta.to.global.u64 	%rd6, %rd2;
	mov.u32 	%r1, %tid.x;
	mov.u32 	%r2, %ctaid.x;
	mov.u32 	%r3, %ntid.x;
	mad.lo.s32 	%r4, %r2, %r3, %r1;
	mul.wide.s32 	%rd7, %r4, 4;
	add.s64 	%rd8, %rd6, %rd7;
	ld.global.f32 	%f1, [%rd8];
	add.s64 	%rd9, %rd5, %rd7;
	ld.global.f32 	%f2, [%rd9];
	add.f32 	%f3, %f1, %f2;
	add.s64 	%rd10, %rd4, %rd7;
	st.global.f32 	[%rd10], %f3;
	ret;

}


// ===== COMPILED SASS (sm_100) =====

	.target	sm_100

	.elftype	@"ET_EXEC"


//--------------------- .note.nv.tkinfo           --------------------------
	.section	.note.nv.tkinfo,"",@"SHT_NOTE"
	.sectionflags	@"SHF_NOTE_NV_TKINFO"
	.tkinfo
        /*0018*/ 	.word	0x00000002
        /*0030*/ 	.string	""
        /*0030*/ 	.string	"ptxas"
        /*0030*/ 	.string	"Cuda compilation tools, release 13.0, V13.0.88"
        /*0030*/ 	.string	"Build cuda_13.0.r13.0/compiler.36424714_0"
        /*0030*/ 	.string	"-arch sm_100 -m 64 "



//--------------------- .note.nv.cuinfo           --------------------------
	.section	.note.nv.cuinfo,"",@"SHT_NOTE"
	.sectionflags	@"SHF_NOTE_NV_CUINFO"
        /*0018*/ 	.short	0x0002
        /*001a*/ 	.short	0x0064
        /*001c*/ 	.short	0x0082
	.zero		2


//--------------------- .nv.info                  --------------------------
	.section	.nv.info,"",@"SHT_CUDA_INFO"
	.align	4


	//----- nvinfo : EIATTR_REGCOUNT
	.align		4
        /*0000*/ 	.byte	0x04, 0x2f
        /*0002*/ 	.short	(.L_1 - .L_0)
	.align		4
.L_0:
        /*0004*/ 	.word	index@(_Z14addVectorsIntoPfS_S_i)
        /*0008*/ 	.word	0x0000000c


	//----- nvinfo : EIATTR_FRAME_SIZE
	.align		4
.L_1:
        /*000c*/ 	.byte	0x04, 0x11
        /*000e*/ 	.short	(.L_3 - .L_2)
	.align		4
.L_2:
        /*0010*/ 	.word	index@(_Z14addVectorsIntoPfS_S_i)
        /*0014*/ 	.word	0x00000000


	//----- nvinfo : EIATTR_MIN_STACK_SIZE
	.align		4
.L_3:
        /*0018*/ 	.byte	0x04, 0x12
        /*001a*/ 	.short	(.L_5 - .L_4)
	.align		4
.L_4:
        /*001c*/ 	.word	index@(_Z14addVectorsIntoPfS_S_i)
        /*0020*/ 	.word	0x00000000
.L_5:


//--------------------- .nv.compat                --------------------------
	.section	.nv.compat,"",@"SHT_CUDA_COMPAT_INFO"
	.align	4
        /*0000*/ 	.byte	0x02, 0x09, 0x00, 0x00, 0x02, 0x02, 0x01, 0x00, 0x02, 0x05, 0x05, 0x00, 0x03, 0x07, 0x01, 0x01
        /*0010*/ 	.byte	0x02, 0x03, 0x00, 0x00, 0x02, 0x06, 0x01, 0x00, 0x04, 0x0b, 0x08, 0x00, 0x09, 0x00, 0x00, 0x00
        /*0020*/ 	.byte	0x00, 0x00, 0x00, 0x00


//--------------------- .nv.info._Z14addVectorsIntoPfS_S_i --------------------------
	.section	.nv.info._Z14addVectorsIntoPfS_S_i,"",@"SHT_CUDA_INFO"
	.sectionflags	@""
	.align	4


	//----- nvinfo : EIATTR_CUDA_API_VERSION
	.align		4
        /*0000*/ 	.byte	0x04, 0x37
        /*0002*/ 	.short	(.L_7 - .L_6)
.L_6:
        /*0004*/ 	.word	0x00000082


	//----- nvinfo : EIATTR_KPARAM_INFO
	.align		4
.L_7:
        /*0008*/ 	.byte	0x04, 0x17
        /*000a*/ 	.short	(.L_9 - .L_8)
.L_8:
        /*000c*/ 	.word	0x00000000
        /*0010*/ 	.short	0x0003
        /*0012*/ 	.short	0x0018
        /*0014*/ 	.byte	0x00, 0xf0, 0x11, 0x00


	//----- nvinfo : EIATTR_KPARAM_INFO
	.align		4
.L_9:
        /*0018*/ 	.byte	0x04, 0x17
        /*001a*/ 	.short	(.L_11 - .L_10)
.L_10:
        /*001c*/ 	.word	0x00000000
        /*0020*/ 	.short	0x0002
        /*0022*/ 	.short	0x0010
        /*0024*/ 	.byte	0x00, 0xf5, 0x21, 0x00


	//----- nvinfo : EIATTR_KPARAM_INFO
	.align		4
.L_11:
        /*0028*/ 	.byte	0x04, 0x17
        /*002a*/ 	.short	(.L_13 - .L_12)
.L_12:
        /*002c*/ 	.word	0x00000000
        /*0030*/ 	.short	0x0001
        /*0032*/ 	.short	0x0008
        /*0034*/ 	.byte	0x00, 0xf5, 0x21, 0x00


	//----- nvinfo : EIATTR_KPARAM_INFO
	.align		4
.L_13:
        /*0038*/ 	.byte	0x04, 0x17
        /*003a*/ 	.short	(.L_15 - .L_14)
.L_14:
        /*003c*/ 	.word	0x00000000
        /*0040*/ 	.short	0x0000
        /*0042*/ 	.short	0x0000
        /*0044*/ 	.byte	0x00, 0xf5, 0x21, 0x00


	//----- nvinfo : EIATTR_SPARSE_MMA_MASK
	.align		4
.L_15:
        /*0048*/ 	.byte	0x03, 0x50
        /*004a*/ 	.short	0x0000


	//----- nvinfo : EIATTR_MAXREG_COUNT
	.align		4
        /*004c*/ 	.byte	0x03, 0x1b
        /*004e*/ 	.short	0x00ff


	//----- nvinfo : EIATTR_MERCURY_ISA_VERSION
	.align		4
        /*0050*/ 	.byte	0x03, 0x5f
        /*0052*/ 	.short	0x0101


	//----- nvinfo : EIATTR_VRC_CTA_INIT_COUNT
	.align		4
        /*0054*/ 	.byte	0x02, 0x4a
	.zero		1
	.zero		1


	//----- nvinfo : EIATTR_EXIT_INSTR_OFFSETS
	.align		4
        /*0058*/ 	.byte	0x04, 0x1c
        /*005a*/ 	.short	(.L_17 - .L_16)


	//   ....[0]....
.L_16:
        /*005c*/ 	.word	0x00000100


	//----- nvinfo : EIATTR_CBANK_PARAM_SIZE
	.align		4
.L_17:
        /*0060*/ 	.byte	0x03, 0x19
        /*0062*/ 	.short	0x001c


	//----- nvinfo : EIATTR_PARAM_CBANK
	.align		4
        /*0064*/ 	.byte	0x04, 0x0a
        /*0066*/ 	.short	(.L_19 - .L_18)
	.align		4
.L_18:
        /*0068*/ 	.word	index@(.nv.constant0._Z14addVectorsIntoPfS_S_i)
        /*006c*/ 	.short	0x0380
        /*006e*/ 	.short	0x001c


	//----- nvinfo : EIATTR_SW_WAR
	.align		4
.L_19:
        /*0070*/ 	.byte	0x04, 0x36
        /*0072*/ 	.short	(.L_21 - .L_20)
.L_20:
        /*0074*/ 	.word	0x00000008
.L_21:


//--------------------- .nv.callgraph             --------------------------
	.section	.nv.callgraph,"",@"SHT_CUDA_CALLGRAPH"
	.align	4
	.sectionentsize	8
	.align		4
        /*0000*/ 	.word	0x00000000
	.align		4
        /*0004*/ 	.word	0xffffffff
	.align		4
        /*0008*/ 	.word	0x00000000
	.align		4
        /*000c*/ 	.word	0xfffffffe
	.align		4
        /*0010*/ 	.word	0x00000000
	.align		4
        /*0014*/ 	.word	0xfffffffd
	.align		4
        /*0018*/ 	.word	0x00000000
	.align		4
        /*001c*/ 	.word	0xfffffffc


//--------------------- .text._Z14addVectorsIntoPfS_S_i --------------------------
	.section	.text._Z14addVectorsIntoPfS_S_i,"ax",@progbits
	.align	128
        .global         _Z14addVectorsIntoPfS_S_i
        .type           _Z14addVectorsIntoPfS_S_i,@function
        .size           _Z14addVectorsIntoPfS_S_i,(.L_x_1 - _Z14addVectorsIntoPfS_S_i)
        .other          _Z14addVectorsIntoPfS_S_i,@"STO_CUDA_ENTRY STV_DEFAULT"
_Z14addVectorsIntoPfS_S_i:
.text._Z14addVectorsIntoPfS_S_i:
[----:B------:R-:W-:Y:S01]  /*0000*/  LDC R1, c[0x0][0x37c] ;  /* 0x0000df00ff017b82 */ /* 0x000fe20000000800 */
[----:B------:R-:W0:Y:S07]  /*0010*/  S2R R9, SR_TID.X ;  /* 0x0000000000097919 */ /* 0x000e2e0000002100 */
[----:B------:R-:W0:Y:S01]  /*0020*/  S2UR UR6, SR_CTAID.X ;  /* 0x00000000000679c3 */ /* 0x000e220000002500 */
[----:B------:R-:W1:Y:S07]  /*0030*/  LDCU.64 UR4, c[0x0][0x358] ;  /* 0x00006b00ff0477ac */ /* 0x000e6e0008000a00 */
[----:B------:R-:W0:Y:S08]  /*0040*/  LDC R0, c[0x0][0x360] ;  /* 0x0000d800ff007b82 */ /* 0x000e300000000800 */
[----:B------:R-:W2:Y:S08]  /*0050*/  LDC.64 R2, c[0x0][0x388] ;  /* 0x0000e200ff027b82 */ /* 0x000eb00000000a00 */
[----:B------:R-:W3:Y:S01]  /*0060*/  LDC.64 R4, c[0x0][0x390] ;  /* 0x0000e400ff047b82 */ /* 0x000ee20000000a00 */
[----:B0-----:R-:W-:-:S07]  /*0070*/  IMAD R9, R0, UR6, R9 ;  /* 0x0000000600097c24 */ /* 0x001fce000f8e0209 */
[----:B------:R-:W0:Y:S01]  /*0080*/  LDC.64 R6, c[0x0][0x380] ;  /* 0x0000e000ff067b82 */ /* 0x000e220000000a00 */
[----:B--2---:R-:W-:-:S06]  /*0090*/  IMAD.WIDE R2, R9, 0x4, R2 ;  /* 0x0000000409027825 */ /* 0x004fcc00078e0202 */
[----:B-1----:R-:W2:Y:S01]  /*00a0*/  LDG.E R2, desc[UR4][R2.64] ;  /* 0x0000000402027981 */ /* 0x002ea2000c1e1900 */
[----:B---3--:R-:W-:-:S06]  /*00b0*/  IMAD.WIDE R4, R9, 0x4, R4 ;  /* 0x0000000409047825 */ /* 0x008fcc00078e0204 */
[----:B------:R-:W2:Y:S01]  /*00c0*/  LDG.E R5, desc[UR4][R4.64] ;  /* 0x0000000404057981 */ /* 0x000ea2000c1e1900 */
[----:B0-----:R-:W-:-:S04]  /*00d0*/  IMAD.WIDE R6, R9, 0x4, R6 ;  /* 0x0000000409067825 */ /* 0x001fc800078e0206 */
[----:B--2---:R-:W-:-:S05]  /*00e0*/  FADD R9, R2, R5 ;  /* 0x0000000502097221 */ /* 0x004fca0000000000 */
[----:B------:R-:W-:Y:S01]  /*00f0*/  STG.E desc[UR4][R6.64], R9 ;  /* 0x0000000906007986 */ /* 0x000fe2000c101904 */
[----:B------:R-:W-:Y:S05]  /*0100*/  EXIT ;  /* 0x000000000000794d */ /* 0x000fea0003800000 */
.L_x_0:
[----:B------:R-:W-:-:S00]  /*0110*/  BRA `(.L_x_0) ;  /* 0xfffffffc00fc7947 */ /* 0x000fc0000383ffff */
[----:B------:R-:W-:-:S00]  /*0120*/  NOP ;  /* 0x0000000000007918 */ /* 0x000fc00000000000 */
        /* <DEDUP_REMOVED lines=13> */
.L_x_1:


//--------------------- .nv.shared.reserved.0     --------------------------
	.section	.nv.shared.reserved.0,"aw",@nobits
	.weak		__nv_reservedSMEM_offset_0_alias
	.size		__nv_reservedSMEM_offset_0_alias, 0, 64
	.other		__nv_reservedSMEM_offset_0_alias,@"STO_CUDA_RESERVED_SHARED STV_DEFAULT"
__nv_reservedSMEM_offset_0_alias:
	.zero		0
	.zero		64


//--------------------- .nv.constant0._Z14addVectorsIntoPfS_S_i --------------------------
	.section	.nv.constant0._Z14addVectorsIntoPfS_S_i,"a",@progbits
	.sectionflags	@""
	.align	4
.nv.constant0._Z14addVectorsIntoPfS_S_i:
	.zero		924


//--------------------- SYMBOLS --------------------------

	.type		.nv.reservedSmem.offset0,@object
	.size		.nv.reservedSmem.offset0,0x4
